//
// Generated by NVIDIA NVVM Compiler
//
// Compiler Build ID: CL-36424714
// Cuda compilation tools, release 13.0, V13.0.88
// Based on NVVM 20.0.0
//

.version 9.0
.target sm_100
.address_size 64

	// .globl	_Z14find_ray_indexPKiiiPi

.visible .entry _Z14find_ray_indexPKiiiPi(
	.param .u64 .ptr .align 1 _Z14find_ray_indexPKiiiPi_param_0,
	.param .u32 _Z14find_ray_indexPKiiiPi_param_1,
	.param .u32 _Z14find_ray_indexPKiiiPi_param_2,
	.param .u64 .ptr .align 1 _Z14find_ray_indexPKiiiPi_param_3
)
{
	.reg .pred 	%p<7>;
	.reg .b32 	%r<24>;
	.reg .b64 	%rd<7>;

	ld.param.u64 	%rd3, [_Z14find_ray_indexPKiiiPi_param_0];
	ld.param.u32 	%r11, [_Z14find_ray_indexPKiiiPi_param_1];
	ld.param.u32 	%r9, [_Z14find_ray_indexPKiiiPi_param_2];
	ld.param.u64 	%rd4, [_Z14find_ray_indexPKiiiPi_param_3];
	add.s32 	%r1, %r11, -1;
	setp.lt.s32 	%p1, %r11, 1;
	mov.b32 	%r10, -1;
	mov.u32 	%r23, %r10;
	@%p1 bra 	$L__BB0_6;
	cvta.to.global.u64 	%rd1, %rd3;
	mov.b32 	%r22, 0;
	mov.u32 	%r21, %r1;
$L__BB0_2:
	sub.s32 	%r13, %r21, %r22;
	shr.u32 	%r14, %r13, 31;
	add.s32 	%r15, %r13, %r14;
	shr.s32 	%r16, %r15, 1;
	add.s32 	%r4, %r16, %r22;
	mul.wide.s32 	%rd5, %r4, 4;
	add.s64 	%rd2, %rd1, %rd5;
	ld.global.u32 	%r5, [%rd2];
	setp.gt.s32 	%p2, %r5, %r9;
	@%p2 bra 	$L__BB0_5;
	setp.eq.s32 	%p3, %r4, %r1;
	mov.u32 	%r23, %r1;
	@%p3 bra 	$L__BB0_6;
	ld.global.u32 	%r17, [%rd2+4];
	setp.gt.s32 	%p4, %r17, %r9;
	mov.u32 	%r23, %r4;
	@%p4 bra 	$L__BB0_6;
$L__BB0_5:
	setp.gt.s32 	%p5, %r5, %r9;
	add.s32 	%r19, %r4, 1;
	add.s32 	%r20, %r4, -1;
	selp.b32 	%r22, %r22, %r19, %p5;
	selp.b32 	%r21, %r20, %r21, %p5;
	setp.le.s32 	%p6, %r22, %r21;
	mov.u32 	%r23, %r10;
	@%p6 bra 	$L__BB0_2;
$L__BB0_6:
	cvta.to.global.u64 	%rd6, %rd4;
	st.global.u32 	[%rd6], %r23;
	ret;

}


// ===== COMPILED SASS (sm_100) =====

	.target	sm_100

	.elftype	@"ET_EXEC"


//--------------------- .note.nv.tkinfo           --------------------------
	.section	.note.nv.tkinfo,"",@"SHT_NOTE"
	.sectionflags	@"SHF_NOTE_NV_TKINFO"
	.tkinfo
        /*0018*/ 	.word	0x00000002
        /*0030*/ 	.string	""
        /*0030*/ 	.string	"ptxas"
        /*0030*/ 	.string	"Cuda compilation tools, release 13.0, V13.0.88"
        /*0030*/ 	.string	"Build cuda_13.0.r13.0/compiler.36424714_0"
        /*0030*/ 	.string	"-arch sm_100 -m 64 "



//--------------------- .note.nv.cuinfo           --------------------------
	.section	.note.nv.cuinfo,"",@"SHT_NOTE"
	.sectionflags	@"SHF_NOTE_NV_CUINFO"
        /*0018*/ 	.short	0x0002
        /*001a*/ 	.short	0x0064
        /*001c*/ 	.short	0x0082
	.zero		2


//--------------------- .nv.info                  --------------------------
	.section	.nv.info,"",@"SHT_CUDA_INFO"
	.align	4


	//----- nvinfo : EIATTR_REGCOUNT
	.align		4
        /*0000*/ 	.byte	0x04, 0x2f
        /*0002*/ 	.short	(.L_1 - .L_0)
	.align		4
.L_0:
        /*0004*/ 	.word	index@(_Z14find_ray_indexPKiiiPi)
        /*0008*/ 	.word	0x00000010


	//----- nvinfo : EIATTR_FRAME_SIZE
	.align		4
.L_1:
        /*000c*/ 	.byte	0x04, 0x11
        /*000e*/ 	.short	(.L_3 - .L_2)
	.align		4
.L_2:
        /*0010*/ 	.word	index@(_Z14find_ray_indexPKiiiPi)
        /*0014*/ 	.word	0x00000000


	//----- nvinfo : EIATTR_MIN_STACK_SIZE
	.align		4
.L_3:
        /*0018*/ 	.byte	0x04, 0x12
        /*001a*/ 	.short	(.L_5 - .L_4)
	.align		4
.L_4:
        /*001c*/ 	.word	index@(_Z14find_ray_indexPKiiiPi)
        /*0020*/ 	.word	0x00000000
.L_5:


//--------------------- .nv.compat                --------------------------
	.section	.nv.compat,"",@"SHT_CUDA_COMPAT_INFO"
	.align	4
        /*0000*/ 	.byte	0x02, 0x09, 0x00, 0x00, 0x02, 0x02, 0x01, 0x00, 0x02, 0x05, 0x05, 0x00, 0x03, 0x07, 0x01, 0x01
        /*0010*/ 	.byte	0x02, 0x03, 0x00, 0x00, 0x02, 0x06, 0x01, 0x00, 0x04, 0x0b, 0x08, 0x00, 0x09, 0x00, 0x00, 0x00
        /*0020*/ 	.byte	0x00, 0x00, 0x00, 0x00


//--------------------- .nv.info._Z14find_ray_indexPKiiiPi --------------------------
	.section	.nv.info._Z14find_ray_indexPKiiiPi,"",@"SHT_CUDA_INFO"
	.sectionflags	@""
	.align	4


	//----- nvinfo : EIATTR_CUDA_API_VERSION
	.align		4
        /*0000*/ 	.byte	0x04, 0x37
        /*0002*/ 	.short	(.L_7 - .L_6)
.L_6:
        /*0004*/ 	.word	0x00000082


	//----- nvinfo : EIATTR_KPARAM_INFO
	.align		4
.L_7:
        /*0008*/ 	.byte	0x04, 0x17
        /*000a*/ 	.short	(.L_9 - .L_8)
.L_8:
        /*000c*/ 	.word	0x00000000
        /*0010*/ 	.short	0x0003
        /*0012*/ 	.short	0x0010
        /*0014*/ 	.byte	0x00, 0xf5, 0x21, 0x00


	//----- nvinfo : EIATTR_KPARAM_INFO
	.align		4
.L_9:
        /*0018*/ 	.byte	0x04, 0x17
        /*001a*/ 	.short	(.L_11 - .L_10)
.L_10:
        /*001c*/ 	.word	0x00000000
        /*0020*/ 	.short	0x0002
        /*0022*/ 	.short	0x000c
        /*0024*/ 	.byte	0x00, 0xf0, 0x11, 0x00


	//----- nvinfo : EIATTR_KPARAM_INFO
	.align		4
.L_11:
        /*0028*/ 	.byte	0x04, 0x17
        /*002a*/ 	.short	(.L_13 - .L_12)
.L_12:
        /*002c*/ 	.word	0x00000000
        /*0030*/ 	.short	0x0001
        /*0032*/ 	.short	0x0008
        /*0034*/ 	.byte	0x00, 0xf0, 0x11, 0x00


	//----- nvinfo : EIATTR_KPARAM_INFO
	.align		4
.L_13:
        /*0038*/ 	.byte	0x04, 0x17
        /*003a*/ 	.short	(.L_15 - .L_14)
.L_14:
        /*003c*/ 	.word	0x00000000
        /*0040*/ 	.short	0x0000
        /*0042*/ 	.short	0x0000
        /*0044*/ 	.byte	0x00, 0xf5, 0x21, 0x00


	//----- nvinfo : EIATTR_SPARSE_MMA_MASK
	.align		4
.L_15:
        /*0048*/ 	.byte	0x03, 0x50
        /*004a*/ 	.short	0x0000


	//----- nvinfo : EIATTR_MAXREG_COUNT
	.align		4
        /*004c*/ 	.byte	0x03, 0x1b
        /*004e*/ 	.short	0x00ff


	//----- nvinfo : EIATTR_MERCURY_ISA_VERSION
	.align		4
        /*0050*/ 	.byte	0x03, 0x5f
        /*0052*/ 	.short	0x0101


	//----- nvinfo : EIATTR_VRC_CTA_INIT_COUNT
	.align		4
        /*0054*/ 	.byte	0x02, 0x4a
	.zero		1
	.zero		1


	//----- nvinfo : EIATTR_EXIT_INSTR_OFFSETS
	.align		4
        /*0058*/ 	.byte	0x04, 0x1c
        /*005a*/ 	.short	(.L_17 - .L_16)


	//   ....[0]....
.L_16:
        /*005c*/ 	.word	0x00000240


	//----- nvinfo : EIATTR_CBANK_PARAM_SIZE
	.align		4
.L_17:
        /*0060*/ 	.byte	0x03, 0x19
        /*0062*/ 	.short	0x0018


	//----- nvinfo : EIATTR_PARAM_CBANK
	.align		4
        /*0064*/ 	.byte	0x04, 0x0a
        /*0066*/ 	.short	(.L_19 - .L_18)
	.align		4
.L_18:
        /*0068*/ 	.word	index@(.nv.constant0._Z14find_ray_indexPKiiiPi)
        /*006c*/ 	.short	0x0380
        /*006e*/ 	.short	0x0018


	//----- nvinfo : EIATTR_SW_WAR
	.align		4
.L_19:
        /*0070*/ 	.byte	0x04, 0x36
        /*0072*/ 	.short	(.L_21 - .L_20)
.L_20:
        /*0074*/ 	.word	0x00000008
.L_21:


//--------------------- .nv.callgraph             --------------------------
	.section	.nv.callgraph,"",@"SHT_CUDA_CALLGRAPH"
	.align	4
	.sectionentsize	8
	.align		4
        /*0000*/ 	.word	0x00000000
	.align		4
        /*0004*/ 	.word	0xffffffff
	.align		4
        /*0008*/ 	.word	0x00000000
	.align		4
        /*000c*/ 	.word	0xfffffffe
	.align		4
        /*0010*/ 	.word	0x00000000
	.align		4
        /*0014*/ 	.word	0xfffffffd
	.align		4
        /*0018*/ 	.word	0x00000000
	.align		4
        /*001c*/ 	.word	0xfffffffc


//--------------------- .text._Z14find_ray_indexPKiiiPi --------------------------
	.section	.text._Z14find_ray_indexPKiiiPi,"ax",@progbits
	.align	128
        .global         _Z14find_ray_indexPKiiiPi
        .type           _Z14find_ray_indexPKiiiPi,@function
        .size           _Z14find_ray_indexPKiiiPi,(.L_x_4 - _Z14find_ray_indexPKiiiPi)
        .other          _Z14find_ray_indexPKiiiPi,@"STO_CUDA_ENTRY STV_DEFAULT"
_Z14find_ray_indexPKiiiPi:
.text._Z14find_ray_indexPKiiiPi:
[----:B------:R-:W-:Y:S01]  /*0000*/  LDC R1, c[0x0][0x37c] ;  /* 0x0000df00ff017b82 */ /* 0x000fe20000000800 */
[----:B------:R-:W0:Y:S01]  /*0010*/  LDCU UR4, c[0x0][0x388] ;  /* 0x00007100ff0477ac */ /* 0x000e220008000800 */
[----:B------:R-:W-:Y:S01]  /*0020*/  IMAD.MOV.U32 R7, RZ, RZ, -0x1 ;  /* 0xffffffffff077424 */ /* 0x000fe200078e00ff */
[----:B------:R-:W1:Y:S01]  /*0030*/  LDCU.64 UR6, c[0x0][0x358] ;  /* 0x00006b00ff0677ac */ /* 0x000e620008000a00 */
[----:B0-----:R-:W-:-:S09]  /*0040*/  UISETP.GE.AND UP0, UPT, UR4, 0x1, UPT ;  /* 0x000000010400788c */ /* 0x001fd2000bf06270 */
[----:B-1----:R-:W-:Y:S05]  /*0050*/  BRA.U !UP0, `(.L_x_0) ;  /* 0x0000000108707547 */ /* 0x002fea000b800000 */
[----:B------:R-:W0:Y:S01]  /*0060*/  LDC R11, c[0x0][0x38c] ;  /* 0x0000e300ff0b7b82 */ /* 0x000e220000000800 */
[----:B------:R-:W-:Y:S01]  /*0070*/  UIADD3 UR4, UPT, UPT, UR4, -0x1, URZ ;  /* 0xffffffff04047890 */ /* 0x000fe2000fffe0ff */
[----:B------:R-:W-:-:S05]  /*0080*/  IMAD.MOV.U32 R0, RZ, RZ, RZ ;  /* 0x000000ffff007224 */ /* 0x000fca00078e00ff */
[----:B------:R-:W-:Y:S01]  /*0090*/  MOV R4, UR4 ;  /* 0x0000000400047c02 */ /* 0x000fe20008000f00 */
[----:B------:R-:W1:Y:S06]  /*00a0*/  LDC.64 R2, c[0x0][0x380] ;  /* 0x0000e000ff027b82 */ /* 0x000e6c0000000a00 */
.L_x_2:
[----:B------:R-:W-:Y:S02]  /*00b0*/  IMAD.MOV.U32 R9, RZ, RZ, R0 ;  /* 0x000000ffff097224 */ /* 0x000fe400078e0000 */
[----:B------:R-:W-:-:S05]  /*00c0*/  IMAD.MOV.U32 R6, RZ, RZ, R4 ;  /* 0x000000ffff067224 */ /* 0x000fca00078e0004 */
[----:B------:R-:W-:-:S04]  /*00d0*/  IADD3 R0, PT, PT, R6, -R9, RZ ;  /* 0x8000000906007210 */ /* 0x000fc80007ffe0ff */
[----:B------:R-:W-:-:S04]  /*00e0*/  LEA.HI R0, R0, R0, RZ, 0x1 ;  /* 0x0000000000007211 */ /* 0x000fc800078f08ff */
[----:B------:R-:W-:-:S05]  /*00f0*/  LEA.HI.SX32 R13, R0, R9, 0x1f ;  /* 0x00000009000d7211 */ /* 0x000fca00078ffaff */
[----:B-1----:R-:W-:-:S05]  /*0100*/  IMAD.WIDE R4, R13, 0x4, R2 ;  /* 0x000000040d047825 */ /* 0x002fca00078e0202 */
[----:B------:R-:W0:Y:S02]  /*0110*/  LDG.E R0, desc[UR6][R4.64] ;  /* 0x0000000604007981 */ /* 0x000e24000c1e1900 */
[----:B0-----:R-:W-:-:S13]  /*0120*/  ISETP.GT.AND P0, PT, R0, R11, PT ;  /* 0x0000000b0000720c */ /* 0x001fda0003f04270 */
[----:B------:R-:W-:Y:S05]  /*0130*/  @P0 BRA `(.L_x_1) ;  /* 0x00000000001c0947 */ /* 0x000fea0003800000 */
[----:B------:R-:W-:Y:S01]  /*0140*/  ISETP.NE.AND P1, PT, R13, UR4, PT ;  /* 0x000000040d007c0c */ /* 0x000fe2000bf25270 */
[----:B------:R-:W-:-:S12]  /*0150*/  IMAD.U32 R7, RZ, RZ, UR4 ;  /* 0x00000004ff077e24 */ /* 0x000fd8000f8e00ff */
[----:B------:R-:W-:Y:S05]  /*0160*/  @!P1 BRA `(.L_x_0) ;  /* 0x00000000002c9947 */ /* 0x000fea0003800000 */
[----:B------:R-:W2:Y:S01]  /*0170*/  LDG.E R4, desc[UR6][R4.64+0x4] ;  /* 0x0000040604047981 */ /* 0x000ea2000c1e1900 */
[----:B------:R-:W-:Y:S01]  /*0180*/  IMAD.MOV.U32 R7, RZ, RZ, R13 ;  /* 0x000000ffff077224 */ /* 0x000fe200078e000d */
[----:B--2---:R-:W-:-:S13]  /*0190*/  ISETP.GT.AND P1, PT, R4, R11, PT ;  /* 0x0000000b0400720c */ /* 0x004fda0003f24270 */
[----:B------:R-:W-:Y:S05]  /*01a0*/  @P1 BRA `(.L_x_0) ;  /* 0x00000000001c1947 */ /* 0x000fea0003800000 */
.L_x_1:
[C---:B------:R-:W-:Y:S01]  /*01b0*/  @P0 VIADD R6, R13.reuse, 0xffffffff ;  /* 0xffffffff0d060836 */ /* 0x040fe20000000000 */
[----:B------:R-:W-:-:S03]  /*01c0*/  @!P0 IADD3 R9, PT, PT, R13, 0x1, RZ ;  /* 0x000000010d098810 */ /* 0x000fc60007ffe0ff */
[----:B------:R-:W-:Y:S01]  /*01d0*/  IMAD.MOV.U32 R4, RZ, RZ, R6 ;  /* 0x000000ffff047224 */ /* 0x000fe200078e0006 */
[----:B------:R-:W-:Y:S02]  /*01e0*/  ISETP.GT.AND P0, PT, R9, R6, PT ;  /* 0x000000060900720c */ /* 0x000fe40003f04270 */
[----:B------:R-:W-:-:S11]  /*01f0*/  MOV R0, R9 ;  /* 0x0000000900007202 */ /* 0x000fd60000000f00 */
[----:B------:R-:W-:Y:S05]  /*0200*/  @!P0 BRA `(.L_x_2) ;  /* 0xfffffffc00a88947 */ /* 0x000fea000383ffff */
[----:B------:R-:W-:-:S07]  /*0210*/  MOV R7, 0xffffffff ;  /* 0xffffffff00077802 */ /* 0x000fce0000000f00 */
.L_x_0:
[----:B------:R-:W0:Y:S02]  /*0220*/  LDC.64 R2, c[0x0][0x390] ;  /* 0x0000e400ff027b82 */ /* 0x000e240000000a00 */
[----:B0-----:R-:W-:Y:S01]  /*0230*/  STG.E desc[UR6][R2.64], R7 ;  /* 0x0000000702007986 */ /* 0x001fe2000c101906 */
[----:B------:R-:W-:Y:S05]  /*0240*/  EXIT ;  /* 0x000000000000794d */ /* 0x000fea0003800000 */
.L_x_3:
[----:B------:R-:W-:-:S00]  /*0250*/  BRA `(.L_x_3) ;  /* 0xfffffffc00fc7947 */ /* 0x000fc0000383ffff */
[----:B------:R-:W-:-:S00]  /*0260*/  NOP ;  /* 0x0000000000007918 */ /* 0x000fc00000000000 */
        /* <DEDUP_REMOVED lines=9> */
.L_x_4:


//--------------------- .nv.shared.reserved.0     --------------------------
	.section	.nv.shared.reserved.0,"aw",@nobits
	.weak		__nv_reservedSMEM_offset_0_alias
	.size		__nv_reservedSMEM_offset_0_alias, 0, 64
	.other		__nv_reservedSMEM_offset_0_alias,@"STO_CUDA_RESERVED_SHARED STV_DEFAULT"
__nv_reservedSMEM_offset_0_alias:
	.zero		0
	.zero		64


//--------------------- .nv.constant0._Z14find_ray_indexPKiiiPi --------------------------
	.section	.nv.constant0._Z14find_ray_indexPKiiiPi,"a",@progbits
	.sectionflags	@""
	.align	4
.nv.constant0._Z14find_ray_indexPKiiiPi:
	.zero		920


//--------------------- SYMBOLS --------------------------

	.type		.nv.reservedSmem.offset0,@object
	.size		.nv.reservedSmem.offset0,0x4
